//
// Generated by NVIDIA NVVM Compiler
//
// Compiler Build ID: CL-36424714
// Cuda compilation tools, release 13.0, V13.0.88
// Based on NVVM 20.0.0
//

.version 9.0
.target sm_100
.address_size 64

	// .globl	_Z9bfsKernelPiS_S_i

.visible .entry _Z9bfsKernelPiS_S_i(
	.param .u64 .ptr .align 1 _Z9bfsKernelPiS_S_i_param_0,
	.param .u64 .ptr .align 1 _Z9bfsKernelPiS_S_i_param_1,
	.param .u64 .ptr .align 1 _Z9bfsKernelPiS_S_i_param_2,
	.param .u32 _Z9bfsKernelPiS_S_i_param_3
)
{
	.reg .pred 	%p<18>;
	.reg .b32 	%r<54>;
	.reg .b64 	%rd<33>;

	ld.param.u64 	%rd20, [_Z9bfsKernelPiS_S_i_param_0];
	ld.param.u64 	%rd21, [_Z9bfsKernelPiS_S_i_param_1];
	ld.param.u64 	%rd22, [_Z9bfsKernelPiS_S_i_param_2];
	ld.param.u32 	%r17, [_Z9bfsKernelPiS_S_i_param_3];
	cvta.to.global.u64 	%rd1, %rd21;
	cvta.to.global.u64 	%rd2, %rd20;
	cvta.to.global.u64 	%rd3, %rd22;
	mov.u32 	%r18, %tid.x;
	mov.u32 	%r19, %ctaid.x;
	mov.u32 	%r20, %ntid.x;
	mad.lo.s32 	%r1, %r19, %r20, %r18;
	setp.ge.s32 	%p1, %r1, %r17;
	@%p1 bra 	$L__BB0_24;
	mul.wide.s32 	%rd23, %r1, 4;
	add.s64 	%rd4, %rd3, %rd23;
	ld.global.u32 	%r21, [%rd4];
	setp.eq.s32 	%p2, %r21, 0;
	@%p2 bra 	$L__BB0_24;
	mov.b32 	%r22, 0;
	st.global.u32 	[%rd4], %r22;
	setp.lt.s32 	%p3, %r17, 1;
	@%p3 bra 	$L__BB0_24;
	mul.lo.s32 	%r2, %r17, %r1;
	add.s64 	%rd5, %rd1, %rd23;
	and.b32  	%r3, %r17, 3;
	setp.lt.u32 	%p4, %r17, 4;
	mov.b32 	%r51, 0;
	@%p4 bra 	$L__BB0_18;
	and.b32  	%r51, %r17, 2147483644;
	add.s64 	%rd6, %rd2, 8;
	neg.s32 	%r49, %r51;
	add.s64 	%rd30, %rd3, 8;
	add.s64 	%rd29, %rd1, 8;
	mov.u32 	%r50, %r2;
$L__BB0_5:
	mul.wide.s32 	%rd25, %r50, 4;
	add.s64 	%rd11, %rd6, %rd25;
	ld.global.u32 	%r24, [%rd11+-8];
	setp.ne.s32 	%p5, %r24, 1;
	@%p5 bra 	$L__BB0_8;
	ld.global.u32 	%r25, [%rd29+-8];
	setp.ne.s32 	%p6, %r25, 9999;
	@%p6 bra 	$L__BB0_8;
	ld.global.u32 	%r26, [%rd5];
	add.s32 	%r27, %r26, 1;
	st.global.u32 	[%rd29+-8], %r27;
	mov.b32 	%r28, 1;
	st.global.u32 	[%rd30+-8], %r28;
$L__BB0_8:
	ld.global.u32 	%r29, [%rd11+-4];
	setp.ne.s32 	%p7, %r29, 1;
	@%p7 bra 	$L__BB0_11;
	ld.global.u32 	%r30, [%rd29+-4];
	setp.ne.s32 	%p8, %r30, 9999;
	@%p8 bra 	$L__BB0_11;
	ld.global.u32 	%r31, [%rd5];
	add.s32 	%r32, %r31, 1;
	st.global.u32 	[%rd29+-4], %r32;
	mov.b32 	%r33, 1;
	st.global.u32 	[%rd30+-4], %r33;
$L__BB0_11:
	ld.global.u32 	%r34, [%rd11];
	setp.ne.s32 	%p9, %r34, 1;
	@%p9 bra 	$L__BB0_14;
	ld.global.u32 	%r35, [%rd29];
	setp.ne.s32 	%p10, %r35, 9999;
	@%p10 bra 	$L__BB0_14;
	ld.global.u32 	%r36, [%rd5];
	add.s32 	%r37, %r36, 1;
	st.global.u32 	[%rd29], %r37;
	mov.b32 	%r38, 1;
	st.global.u32 	[%rd30], %r38;
$L__BB0_14:
	ld.global.u32 	%r39, [%rd11+4];
	setp.ne.s32 	%p11, %r39, 1;
	@%p11 bra 	$L__BB0_17;
	ld.global.u32 	%r40, [%rd29+4];
	setp.ne.s32 	%p12, %r40, 9999;
	@%p12 bra 	$L__BB0_17;
	ld.global.u32 	%r41, [%rd5];
	add.s32 	%r42, %r41, 1;
	st.global.u32 	[%rd29+4], %r42;
	mov.b32 	%r43, 1;
	st.global.u32 	[%rd30+4], %r43;
$L__BB0_17:
	add.s32 	%r50, %r50, 4;
	add.s32 	%r49, %r49, 4;
	add.s64 	%rd30, %rd30, 16;
	add.s64 	%rd29, %rd29, 16;
	setp.ne.s32 	%p13, %r49, 0;
	@%p13 bra 	$L__BB0_5;
$L__BB0_18:
	setp.eq.s32 	%p14, %r3, 0;
	@%p14 bra 	$L__BB0_24;
	mul.wide.u32 	%rd26, %r51, 4;
	add.s64 	%rd32, %rd3, %rd26;
	add.s64 	%rd31, %rd1, %rd26;
	add.s32 	%r53, %r51, %r2;
	neg.s32 	%r52, %r3;
$L__BB0_20:
	.pragma "nounroll";
	mul.wide.s32 	%rd27, %r53, 4;
	add.s64 	%rd28, %rd2, %rd27;
	ld.global.u32 	%r44, [%rd28];
	setp.ne.s32 	%p15, %r44, 1;
	@%p15 bra 	$L__BB0_23;
	ld.global.u32 	%r45, [%rd31];
	setp.ne.s32 	%p16, %r45, 9999;
	@%p16 bra 	$L__BB0_23;
	ld.global.u32 	%r46, [%rd5];
	add.s32 	%r47, %r46, 1;
	st.global.u32 	[%rd31], %r47;
	mov.b32 	%r48, 1;
	st.global.u32 	[%rd32], %r48;
$L__BB0_23:
	add.s64 	%rd32, %rd32, 4;
	add.s64 	%rd31, %rd31, 4;
	add.s32 	%r53, %r53, 1;
	add.s32 	%r52, %r52, 1;
	setp.ne.s32 	%p17, %r52, 0;
	@%p17 bra 	$L__BB0_20;
$L__BB0_24:
	ret;

}


// ===== COMPILED SASS (sm_100) =====

	.target	sm_100

	.elftype	@"ET_EXEC"


//--------------------- .note.nv.tkinfo           --------------------------
	.section	.note.nv.tkinfo,"",@"SHT_NOTE"
	.sectionflags	@"SHF_NOTE_NV_TKINFO"
	.tkinfo
        /*0018*/ 	.word	0x00000002
        /*0030*/ 	.string	""
        /*0030*/ 	.string	"ptxas"
        /*0030*/ 	.string	"Cuda compilation tools, release 13.0, V13.0.88"
        /*0030*/ 	.string	"Build cuda_13.0.r13.0/compiler.36424714_0"
        /*0030*/ 	.string	"-arch sm_100 -m 64 "



//--------------------- .note.nv.cuinfo           --------------------------
	.section	.note.nv.cuinfo,"",@"SHT_NOTE"
	.sectionflags	@"SHF_NOTE_NV_CUINFO"
        /*0018*/ 	.short	0x0002
        /*001a*/ 	.short	0x0064
        /*001c*/ 	.short	0x0082
	.zero		2


//--------------------- .nv.info                  --------------------------
	.section	.nv.info,"",@"SHT_CUDA_INFO"
	.align	4


	//----- nvinfo : EIATTR_REGCOUNT
	.align		4
        /*0000*/ 	.byte	0x04, 0x2f
        /*0002*/ 	.short	(.L_1 - .L_0)
	.align		4
.L_0:
        /*0004*/ 	.word	index@(_Z9bfsKernelPiS_S_i)
        /*0008*/ 	.word	0x00000014


	//----- nvinfo : EIATTR_FRAME_SIZE
	.align		4
.L_1:
        /*000c*/ 	.byte	0x04, 0x11
        /*000e*/ 	.short	(.L_3 - .L_2)
	.align		4
.L_2:
        /*0010*/ 	.word	index@(_Z9bfsKernelPiS_S_i)
        /*0014*/ 	.word	0x00000000


	//----- nvinfo : EIATTR_MIN_STACK_SIZE
	.align		4
.L_3:
        /*0018*/ 	.byte	0x04, 0x12
        /*001a*/ 	.short	(.L_5 - .L_4)
	.align		4
.L_4:
        /*001c*/ 	.word	index@(_Z9bfsKernelPiS_S_i)
        /*0020*/ 	.word	0x00000000
.L_5:


//--------------------- .nv.compat                --------------------------
	.section	.nv.compat,"",@"SHT_CUDA_COMPAT_INFO"
	.align	4
        /*0000*/ 	.byte	0x02, 0x09, 0x00, 0x00, 0x02, 0x02, 0x01, 0x00, 0x02, 0x05, 0x05, 0x00, 0x03, 0x07, 0x01, 0x01
        /*0010*/ 	.byte	0x02, 0x03, 0x00, 0x00, 0x02, 0x06, 0x01, 0x00, 0x04, 0x0b, 0x08, 0x00, 0x09, 0x00, 0x00, 0x00
        /*0020*/ 	.byte	0x00, 0x00, 0x00, 0x00


//--------------------- .nv.info._Z9bfsKernelPiS_S_i --------------------------
	.section	.nv.info._Z9bfsKernelPiS_S_i,"",@"SHT_CUDA_INFO"
	.sectionflags	@""
	.align	4


	//----- nvinfo : EIATTR_CUDA_API_VERSION
	.align		4
        /*0000*/ 	.byte	0x04, 0x37
        /*0002*/ 	.short	(.L_7 - .L_6)
.L_6:
        /*0004*/ 	.word	0x00000082


	//----- nvinfo : EIATTR_KPARAM_INFO
	.align		4
.L_7:
        /*0008*/ 	.byte	0x04, 0x17
        /*000a*/ 	.short	(.L_9 - .L_8)
.L_8:
        /*000c*/ 	.word	0x00000000
        /*0010*/ 	.short	0x0003
        /*0012*/ 	.short	0x0018
        /*0014*/ 	.byte	0x00, 0xf0, 0x11, 0x00


	//----- nvinfo : EIATTR_KPARAM_INFO
	.align		4
.L_9:
        /*0018*/ 	.byte	0x04, 0x17
        /*001a*/ 	.short	(.L_11 - .L_10)
.L_10:
        /*001c*/ 	.word	0x00000000
        /*0020*/ 	.short	0x0002
        /*0022*/ 	.short	0x0010
        /*0024*/ 	.byte	0x00, 0xf5, 0x21, 0x00


	//----- nvinfo : EIATTR_KPARAM_INFO
	.align		4
.L_11:
        /*0028*/ 	.byte	0x04, 0x17
        /*002a*/ 	.short	(.L_13 - .L_12)
.L_12:
        /*002c*/ 	.word	0x00000000
        /*0030*/ 	.short	0x0001
        /*0032*/ 	.short	0x0008
        /*0034*/ 	.byte	0x00, 0xf5, 0x21, 0x00


	//----- nvinfo : EIATTR_KPARAM_INFO
	.align		4
.L_13:
        /*0038*/ 	.byte	0x04, 0x17
        /*003a*/ 	.short	(.L_15 - .L_14)
.L_14:
        /*003c*/ 	.word	0x00000000
        /*0040*/ 	.short	0x0000
        /*0042*/ 	.short	0x0000
        /*0044*/ 	.byte	0x00, 0xf5, 0x21, 0x00


	//----- nvinfo : EIATTR_SPARSE_MMA_MASK
	.align		4
.L_15:
        /*0048*/ 	.byte	0x03, 0x50
        /*004a*/ 	.short	0x0000


	//----- nvinfo : EIATTR_MAXREG_COUNT
	.align		4
        /*004c*/ 	.byte	0x03, 0x1b
        /*004e*/ 	.short	0x00ff


	//----- nvinfo : EIATTR_MERCURY_ISA_VERSION
	.align		4
        /*0050*/ 	.byte	0x03, 0x5f
        /*0052*/ 	.short	0x0101


	//----- nvinfo : EIATTR_VRC_CTA_INIT_COUNT
	.align		4
        /*0054*/ 	.byte	0x02, 0x4a
	.zero		1
	.zero		1


	//----- nvinfo : EIATTR_EXIT_INSTR_OFFSETS
	.align		4
        /*0058*/ 	.byte	0x04, 0x1c
        /*005a*/ 	.short	(.L_17 - .L_16)


	//   ....[0]....
.L_16:
        /*005c*/ 	.word	0x00000070


	//   ....[1]....
        /*0060*/ 	.word	0x000000d0


	//   ....[2]....
        /*0064*/ 	.word	0x00000100


	//   ....[3]....
        /*0068*/ 	.word	0x00000640


	//   ....[4]....
        /*006c*/ 	.word	0x00000860


	//----- nvinfo : EIATTR_CRS_STACK_SIZE
	.align		4
.L_17:
        /*0070*/ 	.byte	0x04, 0x1e
        /*0072*/ 	.short	(.L_19 - .L_18)
.L_18:
        /*0074*/ 	.word	0x00000000


	//----- nvinfo : EIATTR_CBANK_PARAM_SIZE
	.align		4
.L_19:
        /*0078*/ 	.byte	0x03, 0x19
        /*007a*/ 	.short	0x001c


	//----- nvinfo : EIATTR_PARAM_CBANK
	.align		4
        /*007c*/ 	.byte	0x04, 0x0a
        /*007e*/ 	.short	(.L_21 - .L_20)
	.align		4
.L_20:
        /*0080*/ 	.word	index@(.nv.constant0._Z9bfsKernelPiS_S_i)
        /*0084*/ 	.short	0x0380
        /*0086*/ 	.short	0x001c


	//----- nvinfo : EIATTR_SW_WAR
	.align		4
.L_21:
        /*0088*/ 	.byte	0x04, 0x36
        /*008a*/ 	.short	(.L_23 - .L_22)
.L_22:
        /*008c*/ 	.word	0x00000008
.L_23:


//--------------------- .nv.callgraph             --------------------------
	.section	.nv.callgraph,"",@"SHT_CUDA_CALLGRAPH"
	.align	4
	.sectionentsize	8
	.align		4
        /*0000*/ 	.word	0x00000000
	.align		4
        /*0004*/ 	.word	0xffffffff
	.align		4
        /*0008*/ 	.word	0x00000000
	.align		4
        /*000c*/ 	.word	0xfffffffe
	.align		4
        /*0010*/ 	.word	0x00000000
	.align		4
        /*0014*/ 	.word	0xfffffffd
	.align		4
        /*0018*/ 	.word	0x00000000
	.align		4
        /*001c*/ 	.word	0xfffffffc


//--------------------- .text._Z9bfsKernelPiS_S_i --------------------------
	.section	.text._Z9bfsKernelPiS_S_i,"ax",@progbits
	.align	128
        .global         _Z9bfsKernelPiS_S_i
        .type           _Z9bfsKernelPiS_S_i,@function
        .size           _Z9bfsKernelPiS_S_i,(.L_x_14 - _Z9bfsKernelPiS_S_i)
        .other          _Z9bfsKernelPiS_S_i,@"STO_CUDA_ENTRY STV_DEFAULT"
_Z9bfsKernelPiS_S_i:
.text._Z9bfsKernelPiS_S_i:
[----:B------:R-:W-:Y:S01]  /*0000*/  LDC R1, c[0x0][0x37c] ;  /* 0x0000df00ff017b82 */ /* 0x000fe20000000800 */
[----:B------:R-:W0:Y:S07]  /*0010*/  S2R R5, SR_TID.X ;  /* 0x0000000000057919 */ /* 0x000e2e0000002100 */
[----:B------:R-:W0:Y:S08]  /*0020*/  S2UR UR4, SR_CTAID.X ;  /* 0x00000000000479c3 */ /* 0x000e300000002500 */
[----:B------:R-:W0:Y:S08]  /*0030*/  LDC R0, c[0x0][0x360] ;  /* 0x0000d800ff007b82 */ /* 0x000e300000000800 */
[----:B------:R-:W1:Y:S01]  /*0040*/  LDC R6, c[0x0][0x398] ;  /* 0x0000e600ff067b82 */ /* 0x000e620000000800 */
[----:B0-----:R-:W-:-:S05]  /*0050*/  IMAD R5, R0, UR4, R5 ;  /* 0x0000000400057c24 */ /* 0x001fca000f8e0205 */
[----:B-1----:R-:W-:-:S13]  /*0060*/  ISETP.GE.AND P0, PT, R5, R6, PT ;  /* 0x000000060500720c */ /* 0x002fda0003f06270 */
[----:B------:R-:W-:Y:S05]  /*0070*/  @P0 EXIT ;  /* 0x000000000000094d */ /* 0x000fea0003800000 */
[----:B------:R-:W0:Y:S01]  /*0080*/  LDC.64 R2, c[0x0][0x390] ;  /* 0x0000e400ff027b82 */ /* 0x000e220000000a00 */
[----:B------:R-:W1:Y:S01]  /*0090*/  LDCU.64 UR12, c[0x0][0x358] ;  /* 0x00006b00ff0c77ac */ /* 0x000e620008000a00 */
[----:B0-----:R-:W-:-:S05]  /*00a0*/  IMAD.WIDE R2, R5, 0x4, R2 ;  /* 0x0000000405027825 */ /* 0x001fca00078e0202 */
[----:B-1----:R-:W2:Y:S02]  /*00b0*/  LDG.E R0, desc[UR12][R2.64] ;  /* 0x0000000c02007981 */ /* 0x002ea4000c1e1900 */
[----:B--2---:R-:W-:-:S13]  /*00c0*/  ISETP.NE.AND P0, PT, R0, RZ, PT ;  /* 0x000000ff0000720c */ /* 0x004fda0003f05270 */
[----:B------:R-:W-:Y:S05]  /*00d0*/  @!P0 EXIT ;  /* 0x000000000000894d */ /* 0x000fea0003800000 */
[----:B------:R-:W-:Y:S01]  /*00e0*/  ISETP.GE.AND P0, PT, R6, 0x1, PT ;  /* 0x000000010600780c */ /* 0x000fe20003f06270 */
[----:B------:R0:W-:-:S12]  /*00f0*/  STG.E desc[UR12][R2.64], RZ ;  /* 0x000000ff02007986 */ /* 0x0001d8000c10190c */
[----:B0-----:R-:W-:Y:S05]  /*0100*/  @!P0 EXIT ;  /* 0x000000000000894d */ /* 0x001fea0003800000 */
[----:B------:R-:W0:Y:S01]  /*0110*/  LDC.64 R2, c[0x0][0x388] ;  /* 0x0000e200ff027b82 */ /* 0x000e220000000a00 */
[C---:B------:R-:W-:Y:S01]  /*0120*/  ISETP.GE.U32.AND P0, PT, R6.reuse, 0x4, PT ;  /* 0x000000040600780c */ /* 0x040fe20003f06070 */
[C---:B------:R-:W-:Y:S01]  /*0130*/  IMAD R0, R5.reuse, R6, RZ ;  /* 0x0000000605007224 */ /* 0x040fe200078e02ff */
[----:B------:R-:W-:Y:S01]  /*0140*/  LOP3.LUT R4, R6, 0x3, RZ, 0xc0, !PT ;  /* 0x0000000306047812 */ /* 0x000fe200078ec0ff */
[----:B0-----:R-:W-:-:S04]  /*0150*/  IMAD.WIDE R2, R5, 0x4, R2 ;  /* 0x0000000405027825 */ /* 0x001fc800078e0202 */
[----:B------:R-:W-:-:S06]  /*0160*/  IMAD.MOV.U32 R5, RZ, RZ, RZ ;  /* 0x000000ffff057224 */ /* 0x000fcc00078e00ff */
[----:B------:R-:W-:Y:S05]  /*0170*/  @!P0 BRA `(.L_x_0) ;  /* 0x00000004002c8947 */ /* 0x000fea0003800000 */
[----:B------:R-:W0:Y:S01]  /*0180*/  LDCU.64 UR6, c[0x0][0x390] ;  /* 0x00007200ff0677ac */ /* 0x000e220008000a00 */
[----:B------:R-:W-:Y:S01]  /*0190*/  LOP3.LUT R5, R6, 0x7ffffffc, RZ, 0xc0, !PT ;  /* 0x7ffffffc06057812 */ /* 0x000fe200078ec0ff */
[----:B------:R-:W-:Y:S01]  /*01a0*/  IMAD.MOV.U32 R12, RZ, RZ, R0 ;  /* 0x000000ffff0c7224 */ /* 0x000fe200078e0000 */
[----:B------:R-:W1:Y:S03]  /*01b0*/  LDCU.128 UR8, c[0x0][0x380] ;  /* 0x00007000ff0877ac */ /* 0x000e660008000c00 */
[----:B------:R-:W-:Y:S01]  /*01c0*/  IMAD.MOV R13, RZ, RZ, -R5 ;  /* 0x000000ffff0d7224 */ /* 0x000fe200078e0a05 */
[----:B0-----:R-:W-:Y:S02]  /*01d0*/  UIADD3 UR6, UP1, UPT, UR6, 0x8, URZ ;  /* 0x0000000806067890 */ /* 0x001fe4000ff3e0ff */
[----:B-1----:R-:W-:Y:S02]  /*01e0*/  UIADD3 UR4, UP2, UPT, UR10, 0x8, URZ ;  /* 0x000000080a047890 */ /* 0x002fe4000ff5e0ff */
[----:B------:R-:W-:-:S02]  /*01f0*/  UIADD3.X UR7, UPT, UPT, URZ, UR7, URZ, UP1, !UPT ;  /* 0x00000007ff077290 */ /* 0x000fc40008ffe4ff */
[----:B------:R-:W-:Y:S01]  /*0200*/  MOV R8, UR6 ;  /* 0x0000000600087c02 */ /* 0x000fe20008000f00 */
[----:B------:R-:W-:Y:S02]  /*0210*/  UIADD3.X UR5, UPT, UPT, URZ, UR11, URZ, UP2, !UPT ;  /* 0x0000000bff057290 */ /* 0x000fe400097fe4ff */
[----:B------:R-:W-:Y:S01]  /*0220*/  UIADD3 UR8, UP0, UPT, UR8, 0x8, URZ ;  /* 0x0000000808087890 */ /* 0x000fe2000ff1e0ff */
[----:B------:R-:W-:Y:S02]  /*0230*/  IMAD.U32 R10, RZ, RZ, UR4 ;  /* 0x00000004ff0a7e24 */ /* 0x000fe4000f8e00ff */
[----:B------:R-:W-:Y:S01]  /*0240*/  IMAD.U32 R9, RZ, RZ, UR7 ;  /* 0x00000007ff097e24 */ /* 0x000fe2000f8e00ff */
[----:B------:R-:W-:Y:S01]  /*0250*/  UIADD3.X UR9, UPT, UPT, URZ, UR9, URZ, UP0, !UPT ;  /* 0x00000009ff097290 */ /* 0x000fe200087fe4ff */
[----:B------:R-:W-:-:S11]  /*0260*/  IMAD.U32 R11, RZ, RZ, UR5 ;  /* 0x00000005ff0b7e24 */ /* 0x000fd6000f8e00ff */
.L_x_9:
[----:B------:R-:W-:Y:S01]  /*0270*/  MOV R6, UR8 ;  /* 0x0000000800067c02 */ /* 0x000fe20008000f00 */
[----:B------:R-:W-:-:S04]  /*0280*/  IMAD.U32 R7, RZ, RZ, UR9 ;  /* 0x00000009ff077e24 */ /* 0x000fc8000f8e00ff */
[----:B------:R-:W-:-:S05]  /*0290*/  IMAD.WIDE R6, R12, 0x4, R6 ;  /* 0x000000040c067825 */ /* 0x000fca00078e0206 */
[----:B------:R-:W2:Y:S01]  /*02a0*/  LDG.E R14, desc[UR12][R6.64+-0x8] ;  /* 0xfffff80c060e7981 */ /* 0x000ea2000c1e1900 */
[----:B------:R-:W-:Y:S01]  /*02b0*/  BSSY.RECONVERGENT B0, `(.L_x_1) ;  /* 0x000000a000007945 */ /* 0x000fe20003800200 */
[----:B--2---:R-:W-:-:S13]  /*02c0*/  ISETP.NE.AND P0, PT, R14, 0x1, PT ;  /* 0x000000010e00780c */ /* 0x004fda0003f05270 */
[----:B------:R-:W-:Y:S05]  /*02d0*/  @P0 BRA `(.L_x_2) ;  /* 0x00000000001c0947 */ /* 0x000fea0003800000 */
[----:B------:R-:W2:Y:S02]  /*02e0*/  LDG.E R14, desc[UR12][R10.64+-0x8] ;  /* 0xfffff80c0a0e7981 */ /* 0x000ea4000c1e1900 */
[----:B--2---:R-:W-:-:S13]  /*02f0*/  ISETP.NE.AND P0, PT, R14, 0x270f, PT ;  /* 0x0000270f0e00780c */ /* 0x004fda0003f05270 */
[----:B------:R-:W2:Y:S01]  /*0300*/  @!P0 LDG.E R14, desc[UR12][R2.64] ;  /* 0x0000000c020e8981 */ /* 0x000ea2000c1e1900 */
[----:B------:R-:W-:Y:S01]  /*0310*/  @!P0 MOV R17, 0x1 ;  /* 0x0000000100118802 */ /* 0x000fe20000000f00 */
[----:B--2---:R-:W-:-:S05]  /*0320*/  @!P0 VIADD R15, R14, 0x1 ;  /* 0x000000010e0f8836 */ /* 0x004fca0000000000 */
[----:B------:R0:W-:Y:S04]  /*0330*/  @!P0 STG.E desc[UR12][R10.64+-0x8], R15 ;  /* 0xfffff80f0a008986 */ /* 0x0001e8000c10190c */
[----:B------:R0:W-:Y:S02]  /*0340*/  @!P0 STG.E desc[UR12][R8.64+-0x8], R17 ;  /* 0xfffff81108008986 */ /* 0x0001e4000c10190c */
.L_x_2:
[----:B------:R-:W-:Y:S05]  /*0350*/  BSYNC.RECONVERGENT B0 ;  /* 0x0000000000007941 */ /* 0x000fea0003800200 */
.L_x_1:
[----:B------:R-:W2:Y:S01]  /*0360*/  LDG.E R14, desc[UR12][R6.64+-0x4] ;  /* 0xfffffc0c060e7981 */ /* 0x000ea2000c1e1900 */
[----:B------:R-:W-:Y:S01]  /*0370*/  BSSY.RECONVERGENT B0, `(.L_x_3) ;  /* 0x000000a000007945 */ /* 0x000fe20003800200 */
[----:B--2---:R-:W-:-:S13]  /*0380*/  ISETP.NE.AND P0, PT, R14, 0x1, PT ;  /* 0x000000010e00780c */ /* 0x004fda0003f05270 */
[----:B------:R-:W-:Y:S05]  /*0390*/  @P0 BRA `(.L_x_4) ;  /* 0x00000000001c0947 */ /* 0x000fea0003800000 */
[----:B------:R-:W2:Y:S02]  /*03a0*/  LDG.E R14, desc[UR12][R10.64+-0x4] ;  /* 0xfffffc0c0a0e7981 */ /* 0x000ea4000c1e1900 */
[----:B--2---:R-:W-:-:S13]  /*03b0*/  ISETP.NE.AND P0, PT, R14, 0x270f, PT ;  /* 0x0000270f0e00780c */ /* 0x004fda0003f05270 */
[----:B------:R-:W2:Y:S01]  /*03c0*/  @!P0 LDG.E R14, desc[UR12][R2.64] ;  /* 0x0000000c020e8981 */ /* 0x000ea2000c1e1900 */
[----:B0-----:R-:W-:Y:S02]  /*03d0*/  @!P0 IMAD.MOV.U32 R17, RZ, RZ, 0x1 ;  /* 0x00000001ff118424 */ /* 0x001fe400078e00ff */
[----:B--2---:R-:W-:-:S05]  /*03e0*/  @!P0 VIADD R15, R14, 0x1 ;  /* 0x000000010e0f8836 */ /* 0x004fca0000000000 */
[----:B------:R1:W-:Y:S04]  /*03f0*/  @!P0 STG.E desc[UR12][R10.64+-0x4], R15 ;  /* 0xfffffc0f0a008986 */ /* 0x0003e8000c10190c */
[----:B------:R1:W-:Y:S02]  /*0400*/  @!P0 STG.E desc[UR12][R8.64+-0x4], R17 ;  /* 0xfffffc1108008986 */ /* 0x0003e4000c10190c */
.L_x_4:
[----:B------:R-:W-:Y:S05]  /*0410*/  BSYNC.RECONVERGENT B0 ;  /* 0x0000000000007941 */ /* 0x000fea0003800200 */
.L_x_3:
[----:B------:R-:W2:Y:S01]  /*0420*/  LDG.E R14, desc[UR12][R6.64] ;  /* 0x0000000c060e7981 */ /* 0x000ea2000c1e1900 */
[----:B------:R-:W-:Y:S01]  /*0430*/  BSSY.RECONVERGENT B0, `(.L_x_5) ;  /* 0x000000a000007945 */ /* 0x000fe20003800200 */
[----:B--2---:R-:W-:-:S13]  /*0440*/  ISETP.NE.AND P0, PT, R14, 0x1, PT ;  /* 0x000000010e00780c */ /* 0x004fda0003f05270 */
[----:B------:R-:W-:Y:S05]  /*0450*/  @P0 BRA `(.L_x_6) ;  /* 0x00000000001c0947 */ /* 0x000fea0003800000 */
[----:B------:R-:W2:Y:S02]  /*0460*/  LDG.E R14, desc[UR12][R10.64] ;  /* 0x0000000c0a0e7981 */ /* 0x000ea4000c1e1900 */
[----:B--2---:R-:W-:-:S13]  /*0470*/  ISETP.NE.AND P0, PT, R14, 0x270f, PT ;  /* 0x0000270f0e00780c */ /* 0x004fda0003f05270 */
[----:B------:R-:W2:Y:S01]  /*0480*/  @!P0 LDG.E R14, desc[UR12][R2.64] ;  /* 0x0000000c020e8981 */ /* 0x000ea2000c1e1900 */
[----:B01----:R-:W-:Y:S01]  /*0490*/  @!P0 IMAD.MOV.U32 R17, RZ, RZ, 0x1 ;  /* 0x00000001ff118424 */ /* 0x003fe200078e00ff */
[----:B--2---:R-:W-:-:S05]  /*04a0*/  @!P0 IADD3 R15, PT, PT, R14, 0x1, RZ ;  /* 0x000000010e0f8810 */ /* 0x004fca0007ffe0ff */
[----:B------:R2:W-:Y:S04]  /*04b0*/  @!P0 STG.E desc[UR12][R10.64], R15 ;  /* 0x0000000f0a008986 */ /* 0x0005e8000c10190c */
[----:B------:R2:W-:Y:S02]  /*04c0*/  @!P0 STG.E desc[UR12][R8.64], R17 ;  /* 0x0000001108008986 */ /* 0x0005e4000c10190c */
.L_x_6:
[----:B------:R-:W-:Y:S05]  /*04d0*/  BSYNC.RECONVERGENT B0 ;  /* 0x0000000000007941 */ /* 0x000fea0003800200 */
.L_x_5:
[----:B------:R-:W3:Y:S01]  /*04e0*/  LDG.E R6, desc[UR12][R6.64+0x4] ;  /* 0x0000040c06067981 */ /* 0x000ee2000c1e1900 */
[----:B------:R-:W-:Y:S01]  /*04f0*/  VIADD R13, R13, 0x4 ;  /* 0x000000040d0d7836 */ /* 0x000fe20000000000 */
[----:B------:R-:W-:Y:S04]  /*0500*/  BSSY.RECONVERGENT B0, `(.L_x_7) ;  /* 0x000000c000007945 */ /* 0x000fe80003800200 */
[----:B------:R-:W-:Y:S02]  /*0510*/  ISETP.NE.AND P0, PT, R13, RZ, PT ;  /* 0x000000ff0d00720c */ /* 0x000fe40003f05270 */
[----:B---3--:R-:W-:-:S13]  /*0520*/  ISETP.NE.AND P1, PT, R6, 0x1, PT ;  /* 0x000000010600780c */ /* 0x008fda0003f25270 */
[----:B------:R-:W-:Y:S05]  /*0530*/  @P1 BRA `(.L_x_8) ;  /* 0x0000000000201947 */ /* 0x000fea0003800000 */
[----:B------:R-:W3:Y:S02]  /*0540*/  LDG.E R6, desc[UR12][R10.64+0x4] ;  /* 0x0000040c0a067981 */ /* 0x000ee4000c1e1900 */
[----:B---3--:R-:W-:-:S13]  /*0550*/  ISETP.NE.AND P1, PT, R6, 0x270f, PT ;  /* 0x0000270f0600780c */ /* 0x008fda0003f25270 */
[----:B------:R-:W-:Y:S05]  /*0560*/  @P1 BRA `(.L_x_8) ;  /* 0x0000000000141947 */ /* 0x000fea0003800000 */
[----:B------:R-:W3:Y:S01]  /*0570*/  LDG.E R6, desc[UR12][R2.64] ;  /* 0x0000000c02067981 */ /* 0x000ee2000c1e1900 */
[----:B012---:R-:W-:Y:S01]  /*0580*/  IMAD.MOV.U32 R15, RZ, RZ, 0x1 ;  /* 0x00000001ff0f7424 */ /* 0x007fe200078e00ff */
[----:B---3--:R-:W-:-:S05]  /*0590*/  IADD3 R7, PT, PT, R6, 0x1, RZ ;  /* 0x0000000106077810 */ /* 0x008fca0007ffe0ff */
[----:B------:R3:W-:Y:S04]  /*05a0*/  STG.E desc[UR12][R10.64+0x4], R7 ;  /* 0x000004070a007986 */ /* 0x0007e8000c10190c */
[----:B------:R3:W-:Y:S02]  /*05b0*/  STG.E desc[UR12][R8.64+0x4], R15 ;  /* 0x0000040f08007986 */ /* 0x0007e4000c10190c */
.L_x_8:
[----:B------:R-:W-:Y:S05]  /*05c0*/  BSYNC.RECONVERGENT B0 ;  /* 0x0000000000007941 */ /* 0x000fea0003800200 */
.L_x_7:
[----:B0123--:R-:W-:Y:S01]  /*05d0*/  IADD3 R10, P2, PT, R10, 0x10, RZ ;  /* 0x000000100a0a7810 */ /* 0x00ffe20007f5e0ff */
[----:B------:R-:W-:Y:S01]  /*05e0*/  VIADD R12, R12, 0x4 ;  /* 0x000000040c0c7836 */ /* 0x000fe20000000000 */
[----:B------:R-:W-:-:S03]  /*05f0*/  IADD3 R8, P1, PT, R8, 0x10, RZ ;  /* 0x0000001008087810 */ /* 0x000fc60007f3e0ff */
[----:B------:R-:W-:Y:S01]  /*0600*/  IMAD.X R11, RZ, RZ, R11, P2 ;  /* 0x000000ffff0b7224 */ /* 0x000fe200010e060b */
[----:B------:R-:W-:Y:S01]  /*0610*/  IADD3.X R9, PT, PT, RZ, R9, RZ, P1, !PT ;  /* 0x00000009ff097210 */ /* 0x000fe20000ffe4ff */
[----:B------:R-:W-:Y:S08]  /*0620*/  @P0 BRA `(.L_x_9) ;  /* 0xfffffffc00100947 */ /* 0x000ff0000383ffff */
.L_x_0:
[----:B------:R-:W-:-:S13]  /*0630*/  ISETP.NE.AND P0, PT, R4, RZ, PT ;  /* 0x000000ff0400720c */ /* 0x000fda0003f05270 */
[----:B------:R-:W-:Y:S05]  /*0640*/  @!P0 EXIT ;  /* 0x000000000000894d */ /* 0x000fea0003800000 */
[----:B------:R-:W0:Y:S01]  /*0650*/  LDC.64 R8, c[0x0][0x390] ;  /* 0x0000e400ff087b82 */ /* 0x000e220000000a00 */
[----:B------:R-:W-:Y:S02]  /*0660*/  IMAD.IADD R13, R0, 0x1, R5 ;  /* 0x00000001000d7824 */ /* 0x000fe400078e0205 */
[----:B------:R-:W-:-:S05]  /*0670*/  IMAD.MOV R0, RZ, RZ, -R4 ;  /* 0x000000ffff007224 */ /* 0x000fca00078e0a04 */
[----:B------:R-:W1:Y:S08]  /*0680*/  LDC.64 R10, c[0x0][0x388] ;  /* 0x0000e200ff0a7b82 */ /* 0x000e700000000a00 */
[----:B------:R-:W2:Y:S01]  /*0690*/  LDC.64 R6, c[0x0][0x380] ;  /* 0x0000e000ff067b82 */ /* 0x000ea20000000a00 */
[----:B0-----:R-:W-:-:S03]  /*06a0*/  IMAD.WIDE.U32 R8, R5, 0x4, R8 ;  /* 0x0000000405087825 */ /* 0x001fc600078e0008 */
[----:B------:R-:W-:Y:S01]  /*06b0*/  MOV R12, R8 ;  /* 0x00000008000c7202 */ /* 0x000fe20000000f00 */
[----:B-1----:R-:W-:-:S07]  /*06c0*/  IMAD.WIDE.U32 R10, R5, 0x4, R10 ;  /* 0x00000004050a7825 */ /* 0x002fce00078e000a */
.L_x_12:
[----:B--2---:R-:W-:-:S05]  /*06d0*/  IMAD.WIDE R4, R13, 0x4, R6 ;  /* 0x000000040d047825 */ /* 0x004fca00078e0206 */
[----:B------:R0:W2:Y:S01]  /*06e0*/  LDG.E R8, desc[UR12][R4.64] ;  /* 0x0000000c04087981 */ /* 0x0000a2000c1e1900 */
[----:B------:R-:W-:Y:S01]  /*06f0*/  VIADD R0, R0, 0x1 ;  /* 0x0000000100007836 */ /* 0x000fe20000000000 */
[----:B------:R-:W-:Y:S04]  /*0700*/  BSSY.RECONVERGENT B0, `(.L_x_10) ;  /* 0x0000010000007945 */ /* 0x000fe80003800200 */
[----:B------:R-:W-:Y:S02]  /*0710*/  ISETP.NE.AND P0, PT, R0, RZ, PT ;  /* 0x000000ff0000720c */ /* 0x000fe40003f05270 */
[----:B0-----:R-:W-:Y:S01]  /*0720*/  MOV R4, R10 ;  /* 0x0000000a00047202 */ /* 0x001fe20000000f00 */
[----:B------:R-:W-:-:S03]  /*0730*/  IMAD.MOV.U32 R5, RZ, RZ, R11 ;  /* 0x000000ffff057224 */ /* 0x000fc600078e000b */
[----:B------:R-:W-:Y:S02]  /*0740*/  IADD3 R10, P1, PT, R4, 0x4, RZ ;  /* 0x00000004040a7810 */ /* 0x000fe40007f3e0ff */
[----:B--2---:R-:W-:-:S13]  /*0750*/  ISETP.NE.AND P2, PT, R8, 0x1, PT ;  /* 0x000000010800780c */ /* 0x004fda0003f45270 */
[----:B------:R-:W-:Y:S05]  /*0760*/  @P2 BRA `(.L_x_11) ;  /* 0x0000000000242947 */ /* 0x000fea0003800000 */
[----:B------:R-:W2:Y:S02]  /*0770*/  LDG.E R8, desc[UR12][R4.64] ;  /* 0x0000000c04087981 */ /* 0x000ea4000c1e1900 */
[----:B--2---:R-:W-:-:S13]  /*0780*/  ISETP.NE.AND P2, PT, R8, 0x270f, PT ;  /* 0x0000270f0800780c */ /* 0x004fda0003f45270 */
[----:B------:R-:W-:Y:S05]  /*0790*/  @P2 BRA `(.L_x_11) ;  /* 0x0000000000182947 */ /* 0x000fea0003800000 */
[----:B------:R-:W2:Y:S01]  /*07a0*/  LDG.E R8, desc[UR12][R2.64] ;  /* 0x0000000c02087981 */ /* 0x000ea2000c1e1900 */
[----:B------:R-:W-:Y:S02]  /*07b0*/  HFMA2 R15, -RZ, RZ, 0, 5.9604644775390625e-08 ;  /* 0x00000001ff0f7431 */ /* 0x000fe400000001ff */
[----:B--2---:R-:W-:Y:S02]  /*07c0*/  VIADD R11, R8, 0x1 ;  /* 0x00000001080b7836 */ /* 0x004fe40000000000 */
[----:B------:R-:W-:-:S03]  /*07d0*/  IMAD.MOV.U32 R8, RZ, RZ, R12 ;  /* 0x000000ffff087224 */ /* 0x000fc600078e000c */
[----:B------:R0:W-:Y:S04]  /*07e0*/  STG.E desc[UR12][R4.64], R11 ;  /* 0x0000000b04007986 */ /* 0x0001e8000c10190c */
[----:B------:R0:W-:Y:S02]  /*07f0*/  STG.E desc[UR12][R8.64], R15 ;  /* 0x0000000f08007986 */ /* 0x0001e4000c10190c */
.L_x_11:
[----:B------:R-:W-:Y:S05]  /*0800*/  BSYNC.RECONVERGENT B0 ;  /* 0x0000000000007941 */ /* 0x000fea0003800200 */
.L_x_10:
[----:B------:R-:W-:Y:S01]  /*0810*/  IADD3 R12, P2, PT, R12, 0x4, RZ ;  /* 0x000000040c0c7810 */ /* 0x000fe20007f5e0ff */
[----:B0-----:R-:W-:Y:S01]  /*0820*/  IMAD.X R11, RZ, RZ, R5, P1 ;  /* 0x000000ffff0b7224 */ /* 0x001fe200008e0605 */
[----:B------:R-:W-:-:S03]  /*0830*/  IADD3 R13, PT, PT, R13, 0x1, RZ ;  /* 0x000000010d0d7810 */ /* 0x000fc60007ffe0ff */
[----:B------:R-:W-:Y:S01]  /*0840*/  IMAD.X R9, RZ, RZ, R9, P2 ;  /* 0x000000ffff097224 */ /* 0x000fe200010e0609 */
[----:B------:R-:W-:Y:S07]  /*0850*/  @P0 BRA `(.L_x_12) ;  /* 0xfffffffc009c0947 */ /* 0x000fee000383ffff */
[----:B------:R-:W-:Y:S05]  /*0860*/  EXIT ;  /* 0x000000000000794d */ /* 0x000fea0003800000 */
.L_x_13:
[----:B------:R-:W-:-:S00]  /*0870*/  BRA `(.L_x_13) ;  /* 0xfffffffc00fc7947 */ /* 0x000fc0000383ffff */
[----:B------:R-:W-:-:S00]  /*0880*/  NOP ;  /* 0x0000000000007918 */ /* 0x000fc00000000000 */
[----:B------:R-:W-:-:S00]  /*0890*/  NOP ;  /* 0x0000000000007918 */ /* 0x000fc00000000000 */
[----:B------:R-:W-:-:S00]  /*08a0*/  NOP ;  /* 0x0000000000007918 */ /* 0x000fc00000000000 */
[----:B------:R-:W-:-:S00]  /*08b0*/  NOP ;  /* 0x0000000000007918 */ /* 0x000fc00000000000 */
[----:B------:R-:W-:-:S00]  /*08c0*/  NOP ;  /* 0x0000000000007918 */ /* 0x000fc00000000000 */
[----:B------:R-:W-:-:S00]  /*08d0*/  NOP ;  /* 0x0000000000007918 */ /* 0x000fc00000000000 */
[----:B------:R-:W-:-:S00]  /*08e0*/  NOP ;  /* 0x0000000000007918 */ /* 0x000fc00000000000 */
[----:B------:R-:W-:-:S00]  /*08f0*/  NOP ;  /* 0x0000000000007918 */ /* 0x000fc00000000000 */
.L_x_14:


//--------------------- .nv.shared.reserved.0     --------------------------
	.section	.nv.shared.reserved.0,"aw",@nobits
	.weak		__nv_reservedSMEM_offset_0_alias
	.size		__nv_reservedSMEM_offset_0_alias, 0, 64
	.other		__nv_reservedSMEM_offset_0_alias,@"STO_CUDA_RESERVED_SHARED STV_DEFAULT"
__nv_reservedSMEM_offset_0_alias:
	.zero		0
	.zero		64


//--------------------- .nv.constant0._Z9bfsKernelPiS_S_i --------------------------
	.section	.nv.constant0._Z9bfsKernelPiS_S_i,"a",@progbits
	.sectionflags	@""
	.align	4
.nv.constant0._Z9bfsKernelPiS_S_i:
	.zero		924


//--------------------- SYMBOLS --------------------------

	.type		.nv.reservedSmem.offset0,@object
	.size		.nv.reservedSmem.offset0,0x4
